//
// Generated by NVIDIA NVVM Compiler
//
// Compiler Build ID: CL-36424714
// Cuda compilation tools, release 13.0, V13.0.88
// Based on NVVM 20.0.0
//

.version 9.0
.target sm_100
.address_size 64

	// .globl	_Z6rowsumPiS_i

.visible .entry _Z6rowsumPiS_i(
	.param .u64 .ptr .align 1 _Z6rowsumPiS_i_param_0,
	.param .u64 .ptr .align 1 _Z6rowsumPiS_i_param_1,
	.param .u32 _Z6rowsumPiS_i_param_2
)
{
	.reg .pred 	%p<11>;
	.reg .b32 	%r<99>;
	.reg .b64 	%rd<33>;

	ld.param.u64 	%rd13, [_Z6rowsumPiS_i_param_0];
	ld.param.u64 	%rd12, [_Z6rowsumPiS_i_param_1];
	ld.param.u32 	%r16, [_Z6rowsumPiS_i_param_2];
	cvta.to.global.u64 	%rd1, %rd13;
	mov.u32 	%r17, %ctaid.x;
	mov.u32 	%r18, %nctaid.x;
	mov.u32 	%r19, %ctaid.y;
	mov.u32 	%r20, %nctaid.y;
	mov.u32 	%r21, %ctaid.z;
	mad.lo.s32 	%r22, %r21, %r20, %r19;
	mad.lo.s32 	%r23, %r22, %r18, %r17;
	mov.u32 	%r24, %tid.x;
	mov.u32 	%r25, %ntid.x;
	mov.u32 	%r26, %tid.y;
	mad.lo.s32 	%r27, %r25, %r26, %r24;
	mov.u32 	%r28, %ntid.y;
	mul.lo.s32 	%r29, %r28, %r25;
	mov.u32 	%r30, %tid.z;
	mad.lo.s32 	%r31, %r29, %r30, %r27;
	cvt.u64.u32 	%rd14, %r31;
	mov.u32 	%r32, %ntid.z;
	mul.lo.s32 	%r33, %r29, %r32;
	mul.wide.u32 	%rd15, %r23, %r33;
	add.s64 	%rd2, %rd15, %rd14;
	cvt.s64.s32 	%rd3, %r16;
	setp.ge.s64 	%p1, %rd2, %rd3;
	@%p1 bra 	$L__BB0_14;
	cvta.to.global.u64 	%rd16, %rd12;
	shl.b64 	%rd17, %rd2, 2;
	add.s64 	%rd4, %rd16, %rd17;
	mov.b32 	%r34, 0;
	st.global.u32 	[%rd4], %r34;
	setp.lt.s32 	%p2, %r16, 1;
	@%p2 bra 	$L__BB0_14;
	mul.lo.s64 	%rd5, %rd2, %rd3;
	and.b32  	%r1, %r16, 15;
	setp.lt.u32 	%p3, %r16, 16;
	mov.b32 	%r96, 0;
	@%p3 bra 	$L__BB0_5;
	and.b32  	%r96, %r16, 2147483632;
	neg.s32 	%r94, %r96;
	shl.b64 	%rd18, %rd5, 2;
	add.s64 	%rd19, %rd18, %rd1;
	add.s64 	%rd31, %rd19, 32;
$L__BB0_4:
	.pragma "nounroll";
	ld.global.u32 	%r36, [%rd31+-32];
	atom.global.add.u32 	%r37, [%rd4], %r36;
	ld.global.u32 	%r38, [%rd31+-28];
	atom.global.add.u32 	%r39, [%rd4], %r38;
	ld.global.u32 	%r40, [%rd31+-24];
	atom.global.add.u32 	%r41, [%rd4], %r40;
	ld.global.u32 	%r42, [%rd31+-20];
	atom.global.add.u32 	%r43, [%rd4], %r42;
	ld.global.u32 	%r44, [%rd31+-16];
	atom.global.add.u32 	%r45, [%rd4], %r44;
	ld.global.u32 	%r46, [%rd31+-12];
	atom.global.add.u32 	%r47, [%rd4], %r46;
	ld.global.u32 	%r48, [%rd31+-8];
	atom.global.add.u32 	%r49, [%rd4], %r48;
	ld.global.u32 	%r50, [%rd31+-4];
	atom.global.add.u32 	%r51, [%rd4], %r50;
	ld.global.u32 	%r52, [%rd31];
	atom.global.add.u32 	%r53, [%rd4], %r52;
	ld.global.u32 	%r54, [%rd31+4];
	atom.global.add.u32 	%r55, [%rd4], %r54;
	ld.global.u32 	%r56, [%rd31+8];
	atom.global.add.u32 	%r57, [%rd4], %r56;
	ld.global.u32 	%r58, [%rd31+12];
	atom.global.add.u32 	%r59, [%rd4], %r58;
	ld.global.u32 	%r60, [%rd31+16];
	atom.global.add.u32 	%r61, [%rd4], %r60;
	ld.global.u32 	%r62, [%rd31+20];
	atom.global.add.u32 	%r63, [%rd4], %r62;
	ld.global.u32 	%r64, [%rd31+24];
	atom.global.add.u32 	%r65, [%rd4], %r64;
	ld.global.u32 	%r66, [%rd31+28];
	atom.global.add.u32 	%r67, [%rd4], %r66;
	add.s32 	%r94, %r94, 16;
	add.s64 	%rd31, %rd31, 64;
	setp.ne.s32 	%p4, %r94, 0;
	@%p4 bra 	$L__BB0_4;
$L__BB0_5:
	setp.eq.s32 	%p5, %r1, 0;
	@%p5 bra 	$L__BB0_14;
	and.b32  	%r7, %r16, 7;
	setp.lt.u32 	%p6, %r1, 8;
	@%p6 bra 	$L__BB0_8;
	cvt.u64.u32 	%rd20, %r96;
	add.s64 	%rd21, %rd5, %rd20;
	shl.b64 	%rd22, %rd21, 2;
	add.s64 	%rd23, %rd1, %rd22;
	ld.global.u32 	%r68, [%rd23];
	atom.global.add.u32 	%r69, [%rd4], %r68;
	ld.global.u32 	%r70, [%rd23+4];
	atom.global.add.u32 	%r71, [%rd4], %r70;
	ld.global.u32 	%r72, [%rd23+8];
	atom.global.add.u32 	%r73, [%rd4], %r72;
	ld.global.u32 	%r74, [%rd23+12];
	atom.global.add.u32 	%r75, [%rd4], %r74;
	ld.global.u32 	%r76, [%rd23+16];
	atom.global.add.u32 	%r77, [%rd4], %r76;
	ld.global.u32 	%r78, [%rd23+20];
	atom.global.add.u32 	%r79, [%rd4], %r78;
	ld.global.u32 	%r80, [%rd23+24];
	atom.global.add.u32 	%r81, [%rd4], %r80;
	ld.global.u32 	%r82, [%rd23+28];
	atom.global.add.u32 	%r83, [%rd4], %r82;
	add.s32 	%r96, %r96, 8;
$L__BB0_8:
	setp.eq.s32 	%p7, %r7, 0;
	@%p7 bra 	$L__BB0_14;
	and.b32  	%r10, %r16, 3;
	setp.lt.u32 	%p8, %r7, 4;
	@%p8 bra 	$L__BB0_11;
	cvt.u64.u32 	%rd24, %r96;
	add.s64 	%rd25, %rd5, %rd24;
	shl.b64 	%rd26, %rd25, 2;
	add.s64 	%rd27, %rd1, %rd26;
	ld.global.u32 	%r84, [%rd27];
	atom.global.add.u32 	%r85, [%rd4], %r84;
	ld.global.u32 	%r86, [%rd27+4];
	atom.global.add.u32 	%r87, [%rd4], %r86;
	ld.global.u32 	%r88, [%rd27+8];
	atom.global.add.u32 	%r89, [%rd4], %r88;
	ld.global.u32 	%r90, [%rd27+12];
	atom.global.add.u32 	%r91, [%rd4], %r90;
	add.s32 	%r96, %r96, 4;
$L__BB0_11:
	setp.eq.s32 	%p9, %r10, 0;
	@%p9 bra 	$L__BB0_14;
	cvt.u64.u32 	%rd28, %r96;
	add.s64 	%rd29, %rd5, %rd28;
	shl.b64 	%rd30, %rd29, 2;
	add.s64 	%rd32, %rd1, %rd30;
	neg.s32 	%r98, %r10;
$L__BB0_13:
	.pragma "nounroll";
	ld.global.u32 	%r92, [%rd32];
	atom.global.add.u32 	%r93, [%rd4], %r92;
	add.s64 	%rd32, %rd32, 4;
	add.s32 	%r98, %r98, 1;
	setp.ne.s32 	%p10, %r98, 0;
	@%p10 bra 	$L__BB0_13;
$L__BB0_14:
	ret;

}
	// .globl	_Z21neighborJoiningMatrixPiS_S_i
.visible .entry _Z21neighborJoiningMatrixPiS_S_i(
	.param .u64 .ptr .align 1 _Z21neighborJoiningMatrixPiS_S_i_param_0,
	.param .u64 .ptr .align 1 _Z21neighborJoiningMatrixPiS_S_i_param_1,
	.param .u64 .ptr .align 1 _Z21neighborJoiningMatrixPiS_S_i_param_2,
	.param .u32 _Z21neighborJoiningMatrixPiS_S_i_param_3
)
{
	.reg .pred 	%p<4>;
	.reg .b32 	%r<35>;
	.reg .b64 	%rd<33>;

	ld.param.u64 	%rd10, [_Z21neighborJoiningMatrixPiS_S_i_param_0];
	ld.param.u64 	%rd11, [_Z21neighborJoiningMatrixPiS_S_i_param_1];
	ld.param.u64 	%rd12, [_Z21neighborJoiningMatrixPiS_S_i_param_2];
	ld.param.u32 	%r1, [_Z21neighborJoiningMatrixPiS_S_i_param_3];
	cvta.to.global.u64 	%rd1, %rd12;
	mov.u32 	%r2, %ctaid.x;
	mov.u32 	%r3, %nctaid.x;
	mov.u32 	%r4, %ctaid.y;
	mov.u32 	%r5, %nctaid.y;
	mov.u32 	%r6, %ctaid.z;
	mad.lo.s32 	%r7, %r6, %r5, %r4;
	mad.lo.s32 	%r8, %r7, %r3, %r2;
	mov.u32 	%r9, %tid.x;
	mov.u32 	%r10, %ntid.x;
	mov.u32 	%r11, %tid.y;
	mad.lo.s32 	%r12, %r10, %r11, %r9;
	mov.u32 	%r13, %ntid.y;
	mul.lo.s32 	%r14, %r13, %r10;
	mov.u32 	%r15, %tid.z;
	mad.lo.s32 	%r16, %r14, %r15, %r12;
	cvt.u64.u32 	%rd13, %r16;
	mov.u32 	%r17, %ntid.z;
	mul.lo.s32 	%r18, %r14, %r17;
	mul.wide.u32 	%rd14, %r8, %r18;
	add.s64 	%rd2, %rd14, %rd13;
	mul.lo.s32 	%r19, %r1, %r1;
	cvt.u64.u32 	%rd15, %r19;
	setp.ge.u64 	%p1, %rd2, %rd15;
	@%p1 bra 	$L__BB1_7;
	cvt.s64.s32 	%rd3, %r1;
	or.b64  	%rd16, %rd2, %rd3;
	and.b64  	%rd17, %rd16, -4294967296;
	setp.ne.s64 	%p2, %rd17, 0;
	@%p2 bra 	$L__BB1_3;
	cvt.u32.u64 	%r20, %rd3;
	cvt.u32.u64 	%r21, %rd2;
	div.u32 	%r22, %r21, %r20;
	mul.lo.s32 	%r23, %r22, %r20;
	sub.s32 	%r24, %r21, %r23;
	cvt.u64.u32 	%rd31, %r22;
	cvt.u64.u32 	%rd32, %r24;
	bra.uni 	$L__BB1_4;
$L__BB1_3:
	div.s64 	%rd31, %rd2, %rd3;
	mul.lo.s64 	%rd18, %rd31, %rd3;
	sub.s64 	%rd32, %rd2, %rd18;
$L__BB1_4:
	cvt.u32.u64 	%r25, %rd31;
	cvt.u32.u64 	%r26, %rd32;
	setp.ne.s32 	%p3, %r25, %r26;
	@%p3 bra 	$L__BB1_6;
	shl.b64 	%rd29, %rd2, 2;
	add.s64 	%rd30, %rd1, %rd29;
	mov.b32 	%r34, 0;
	st.global.u32 	[%rd30], %r34;
	bra.uni 	$L__BB1_7;
$L__BB1_6:
	cvta.to.global.u64 	%rd19, %rd11;
	add.s32 	%r27, %r1, -2;
	cvta.to.global.u64 	%rd20, %rd10;
	shl.b64 	%rd21, %rd2, 2;
	add.s64 	%rd22, %rd20, %rd21;
	ld.global.u32 	%r28, [%rd22];
	mul.lo.s32 	%r29, %r28, %r27;
	shl.b64 	%rd23, %rd31, 32;
	shr.s64 	%rd24, %rd23, 30;
	add.s64 	%rd25, %rd19, %rd24;
	ld.global.u32 	%r30, [%rd25];
	shl.b64 	%rd26, %rd32, 2;
	add.s64 	%rd27, %rd19, %rd26;
	ld.global.u32 	%r31, [%rd27];
	add.s32 	%r32, %r30, %r31;
	sub.s32 	%r33, %r29, %r32;
	add.s64 	%rd28, %rd1, %rd21;
	st.global.u32 	[%rd28], %r33;
$L__BB1_7:
	ret;

}


// ===== COMPILED SASS (sm_100) =====

	.target	sm_100

	.elftype	@"ET_EXEC"


//--------------------- .note.nv.tkinfo           --------------------------
	.section	.note.nv.tkinfo,"",@"SHT_NOTE"
	.sectionflags	@"SHF_NOTE_NV_TKINFO"
	.tkinfo
        /*0018*/ 	.word	0x00000002
        /*0030*/ 	.string	""
        /*0030*/ 	.string	"ptxas"
        /*0030*/ 	.string	"Cuda compilation tools, release 13.0, V13.0.88"
        /*0030*/ 	.string	"Build cuda_13.0.r13.0/compiler.36424714_0"
        /*0030*/ 	.string	"-arch sm_100 -m 64 "



//--------------------- .note.nv.cuinfo           --------------------------
	.section	.note.nv.cuinfo,"",@"SHT_NOTE"
	.sectionflags	@"SHF_NOTE_NV_CUINFO"
        /*0018*/ 	.short	0x0002
        /*001a*/ 	.short	0x0064
        /*001c*/ 	.short	0x0082
	.zero		2


//--------------------- .nv.info                  --------------------------
	.section	.nv.info,"",@"SHT_CUDA_INFO"
	.align	4


	//----- nvinfo : EIATTR_REGCOUNT
	.align		4
        /*0000*/ 	.byte	0x04, 0x2f
        /*0002*/ 	.short	(.L_1 - .L_0)
	.align		4
.L_0:
        /*0004*/ 	.word	index@(_Z6rowsumPiS_i)
        /*0008*/ 	.word	0x0000001a


	//----- nvinfo : EIATTR_FRAME_SIZE
	.align		4
.L_1:
        /*000c*/ 	.byte	0x04, 0x11
        /*000e*/ 	.short	(.L_3 - .L_2)
	.align		4
.L_2:
        /*0010*/ 	.word	index@(_Z6rowsumPiS_i)
        /*0014*/ 	.word	0x00000000


	//----- nvinfo : EIATTR_REGCOUNT
	.align		4
.L_3:
        /*0018*/ 	.byte	0x04, 0x2f
        /*001a*/ 	.short	(.L_5 - .L_4)
	.align		4
.L_4:
        /*001c*/ 	.word	index@(_Z21neighborJoiningMatrixPiS_S_i)
        /*0020*/ 	.word	0x00000016


	//----- nvinfo : EIATTR_FRAME_SIZE
	.align		4
.L_5:
        /*0024*/ 	.byte	0x04, 0x11
        /*0026*/ 	.short	(.L_7 - .L_6)
	.align		4
.L_6:
        /*0028*/ 	.word	index@($__internal_0_$__cuda_sm20_div_s64)
        /*002c*/ 	.word	0x00000000


	//----- nvinfo : EIATTR_FRAME_SIZE
	.align		4
.L_7:
        /*0030*/ 	.byte	0x04, 0x11
        /*0032*/ 	.short	(.L_9 - .L_8)
	.align		4
.L_8:
        /*0034*/ 	.word	index@(_Z21neighborJoiningMatrixPiS_S_i)
        /*0038*/ 	.word	0x00000000


	//----- nvinfo : EIATTR_MIN_STACK_SIZE
	.align		4
.L_9:
        /*003c*/ 	.byte	0x04, 0x12
        /*003e*/ 	.short	(.L_11 - .L_10)
	.align		4
.L_10:
        /*0040*/ 	.word	index@(_Z21neighborJoiningMatrixPiS_S_i)
        /*0044*/ 	.word	0x00000000


	//----- nvinfo : EIATTR_MIN_STACK_SIZE
	.align		4
.L_11:
        /*0048*/ 	.byte	0x04, 0x12
        /*004a*/ 	.short	(.L_13 - .L_12)
	.align		4
.L_12:
        /*004c*/ 	.word	index@(_Z6rowsumPiS_i)
        /*0050*/ 	.word	0x00000000
.L_13:


//--------------------- .nv.compat                --------------------------
	.section	.nv.compat,"",@"SHT_CUDA_COMPAT_INFO"
	.align	4
        /*0000*/ 	.byte	0x02, 0x09, 0x00, 0x00, 0x02, 0x02, 0x01, 0x00, 0x02, 0x05, 0x05, 0x00, 0x03, 0x07, 0x01, 0x01
        /*0010*/ 	.byte	0x02, 0x03, 0x00, 0x00, 0x02, 0x06, 0x01, 0x00, 0x04, 0x0b, 0x08, 0x00, 0x09, 0x00, 0x00, 0x00
        /*0020*/ 	.byte	0x00, 0x00, 0x00, 0x00


//--------------------- .nv.info._Z21neighborJoiningMatrixPiS_S_i --------------------------
	.section	.nv.info._Z21neighborJoiningMatrixPiS_S_i,"",@"SHT_CUDA_INFO"
	.sectionflags	@""
	.align	4


	//----- nvinfo : EIATTR_CUDA_API_VERSION
	.align		4
        /*0000*/ 	.byte	0x04, 0x37
        /*0002*/ 	.short	(.L_15 - .L_14)
.L_14:
        /*0004*/ 	.word	0x00000082


	//----- nvinfo : EIATTR_KPARAM_INFO
	.align		4
.L_15:
        /*0008*/ 	.byte	0x04, 0x17
        /*000a*/ 	.short	(.L_17 - .L_16)
.L_16:
        /*000c*/ 	.word	0x00000000
        /*0010*/ 	.short	0x0003
        /*0012*/ 	.short	0x0018
        /*0014*/ 	.byte	0x00, 0xf0, 0x11, 0x00


	//----- nvinfo : EIATTR_KPARAM_INFO
	.align		4
.L_17:
        /*0018*/ 	.byte	0x04, 0x17
        /*001a*/ 	.short	(.L_19 - .L_18)
.L_18:
        /*001c*/ 	.word	0x00000000
        /*0020*/ 	.short	0x0002
        /*0022*/ 	.short	0x0010
        /*0024*/ 	.byte	0x00, 0xf5, 0x21, 0x00


	//----- nvinfo : EIATTR_KPARAM_INFO
	.align		4
.L_19:
        /*0028*/ 	.byte	0x04, 0x17
        /*002a*/ 	.short	(.L_21 - .L_20)
.L_20:
        /*002c*/ 	.word	0x00000000
        /*0030*/ 	.short	0x0001
        /*0032*/ 	.short	0x0008
        /*0034*/ 	.byte	0x00, 0xf5, 0x21, 0x00


	//----- nvinfo : EIATTR_KPARAM_INFO
	.align		4
.L_21:
        /*0038*/ 	.byte	0x04, 0x17
        /*003a*/ 	.short	(.L_23 - .L_22)
.L_22:
        /*003c*/ 	.word	0x00000000
        /*0040*/ 	.short	0x0000
        /*0042*/ 	.short	0x0000
        /*0044*/ 	.byte	0x00, 0xf5, 0x21, 0x00


	//----- nvinfo : EIATTR_SPARSE_MMA_MASK
	.align		4
.L_23:
        /*0048*/ 	.byte	0x03, 0x50
        /*004a*/ 	.short	0x0000


	//----- nvinfo : EIATTR_MAXREG_COUNT
	.align		4
        /*004c*/ 	.byte	0x03, 0x1b
        /*004e*/ 	.short	0x00ff


	//----- nvinfo : EIATTR_MERCURY_ISA_VERSION
	.align		4
        /*0050*/ 	.byte	0x03, 0x5f
        /*0052*/ 	.short	0x0101


	//----- nvinfo : EIATTR_VRC_CTA_INIT_COUNT
	.align		4
        /*0054*/ 	.byte	0x02, 0x4a
	.zero		1
	.zero		1


	//----- nvinfo : EIATTR_EXIT_INSTR_OFFSETS
	.align		4
        /*0058*/ 	.byte	0x04, 0x1c
        /*005a*/ 	.short	(.L_25 - .L_24)


	//   ....[0]....
.L_24:
        /*005c*/ 	.word	0x00000190


	//   ....[1]....
        /*0060*/ 	.word	0x00000490


	//   ....[2]....
        /*0064*/ 	.word	0x000005e0


	//----- nvinfo : EIATTR_CRS_STACK_SIZE
	.align		4
.L_25:
        /*0068*/ 	.byte	0x04, 0x1e
        /*006a*/ 	.short	(.L_27 - .L_26)
.L_26:
        /*006c*/ 	.word	0x00000000


	//----- nvinfo : EIATTR_CBANK_PARAM_SIZE
	.align		4
.L_27:
        /*0070*/ 	.byte	0x03, 0x19
        /*0072*/ 	.short	0x001c


	//----- nvinfo : EIATTR_PARAM_CBANK
	.align		4
        /*0074*/ 	.byte	0x04, 0x0a
        /*0076*/ 	.short	(.L_29 - .L_28)
	.align		4
.L_28:
        /*0078*/ 	.word	index@(.nv.constant0._Z21neighborJoiningMatrixPiS_S_i)
        /*007c*/ 	.short	0x0380
        /*007e*/ 	.short	0x001c


	//----- nvinfo : EIATTR_SW_WAR
	.align		4
.L_29:
        /*0080*/ 	.byte	0x04, 0x36
        /*0082*/ 	.short	(.L_31 - .L_30)
.L_30:
        /*0084*/ 	.word	0x00000008
.L_31:


//--------------------- .nv.info._Z6rowsumPiS_i   --------------------------
	.section	.nv.info._Z6rowsumPiS_i,"",@"SHT_CUDA_INFO"
	.sectionflags	@""
	.align	4


	//----- nvinfo : EIATTR_CUDA_API_VERSION
	.align		4
        /*0000*/ 	.byte	0x04, 0x37
        /*0002*/ 	.short	(.L_33 - .L_32)
.L_32:
        /*0004*/ 	.word	0x00000082


	//----- nvinfo : EIATTR_KPARAM_INFO
	.align		4
.L_33:
        /*0008*/ 	.byte	0x04, 0x17
        /*000a*/ 	.short	(.L_35 - .L_34)
.L_34:
        /*000c*/ 	.word	0x00000000
        /*0010*/ 	.short	0x0002
        /*0012*/ 	.short	0x0010
        /*0014*/ 	.byte	0x00, 0xf0, 0x11, 0x00


	//----- nvinfo : EIATTR_KPARAM_INFO
	.align		4
.L_35:
        /*0018*/ 	.byte	0x04, 0x17
        /*001a*/ 	.short	(.L_37 - .L_36)
.L_36:
        /*001c*/ 	.word	0x00000000
        /*0020*/ 	.short	0x0001
        /*0022*/ 	.short	0x0008
        /*0024*/ 	.byte	0x00, 0xf5, 0x21, 0x00


	//----- nvinfo : EIATTR_KPARAM_INFO
	.align		4
.L_37:
        /*0028*/ 	.byte	0x04, 0x17
        /*002a*/ 	.short	(.L_39 - .L_38)
.L_38:
        /*002c*/ 	.word	0x00000000
        /*0030*/ 	.short	0x0000
        /*0032*/ 	.short	0x0000
        /*0034*/ 	.byte	0x00, 0xf5, 0x21, 0x00


	//----- nvinfo : EIATTR_SPARSE_MMA_MASK
	.align		4
.L_39:
        /*0038*/ 	.byte	0x03, 0x50
        /*003a*/ 	.short	0x0000


	//----- nvinfo : EIATTR_MAXREG_COUNT
	.align		4
        /*003c*/ 	.byte	0x03, 0x1b
        /*003e*/ 	.short	0x00ff


	//----- nvinfo : EIATTR_MERCURY_ISA_VERSION
	.align		4
        /*0040*/ 	.byte	0x03, 0x5f
        /*0042*/ 	.short	0x0101


	//----- nvinfo : EIATTR_VRC_CTA_INIT_COUNT
	.align		4
        /*0044*/ 	.byte	0x02, 0x4a
	.zero		1
	.zero		1


	//----- nvinfo : EIATTR_EXIT_INSTR_OFFSETS
	.align		4
        /*0048*/ 	.byte	0x04, 0x1c
        /*004a*/ 	.short	(.L_41 - .L_40)


	//   ....[0]....
.L_40:
        /*004c*/ 	.word	0x00000180


	//   ....[1]....
        /*0050*/ 	.word	0x000001f0


	//   ....[2]....
        /*0054*/ 	.word	0x00000570


	//   ....[3]....
        /*0058*/ 	.word	0x00000720


	//   ....[4]....
        /*005c*/ 	.word	0x00000850


	//   ....[5]....
        /*0060*/ 	.word	0x00000940


	//----- nvinfo : EIATTR_CBANK_PARAM_SIZE
	.align		4
.L_41:
        /*0064*/ 	.byte	0x03, 0x19
        /*0066*/ 	.short	0x0014


	//----- nvinfo : EIATTR_PARAM_CBANK
	.align		4
        /*0068*/ 	.byte	0x04, 0x0a
        /*006a*/ 	.short	(.L_43 - .L_42)
	.align		4
.L_42:
        /*006c*/ 	.word	index@(.nv.constant0._Z6rowsumPiS_i)
        /*0070*/ 	.short	0x0380
        /*0072*/ 	.short	0x0014


	//----- nvinfo : EIATTR_SW_WAR
	.align		4
.L_43:
        /*0074*/ 	.byte	0x04, 0x36
        /*0076*/ 	.short	(.L_45 - .L_44)
.L_44:
        /*0078*/ 	.word	0x00000008
.L_45:


//--------------------- .nv.callgraph             --------------------------
	.section	.nv.callgraph,"",@"SHT_CUDA_CALLGRAPH"
	.align	4
	.sectionentsize	8
	.align		4
        /*0000*/ 	.word	0x00000000
	.align		4
        /*0004*/ 	.word	0xffffffff
	.align		4
        /*0008*/ 	.word	0x00000000
	.align		4
        /*000c*/ 	.word	0xfffffffe
	.align		4
        /*0010*/ 	.word	0x00000000
	.align		4
        /*0014*/ 	.word	0xfffffffd
	.align		4
        /*0018*/ 	.word	0x00000000
	.align		4
        /*001c*/ 	.word	0xfffffffc


//--------------------- .text._Z21neighborJoiningMatrixPiS_S_i --------------------------
	.section	.text._Z21neighborJoiningMatrixPiS_S_i,"ax",@progbits
	.align	128
        .global         _Z21neighborJoiningMatrixPiS_S_i
        .type           _Z21neighborJoiningMatrixPiS_S_i,@function
        .size           _Z21neighborJoiningMatrixPiS_S_i,(.L_x_10 - _Z21neighborJoiningMatrixPiS_S_i)
        .other          _Z21neighborJoiningMatrixPiS_S_i,@"STO_CUDA_ENTRY STV_DEFAULT"
_Z21neighborJoiningMatrixPiS_S_i:
.text._Z21neighborJoiningMatrixPiS_S_i:
[----:B------:R-:W-:Y:S01]  /*0000*/  LDC R1, c[0x0][0x37c] ;  /* 0x0000df00ff017b82 */ /* 0x000fe20000000800 */
[----:B------:R-:W0:Y:S07]  /*0010*/  S2R R2, SR_TID.X ;  /* 0x0000000000027919 */ /* 0x000e2e0000002100 */
[----:B------:R-:W-:Y:S01]  /*0020*/  S2UR UR4, SR_CTAID.Y ;  /* 0x00000000000479c3 */ /* 0x000fe20000002600 */
[----:B------:R-:W1:Y:S01]  /*0030*/  LDCU UR7, c[0x0][0x370] ;  /* 0x00006e00ff0777ac */ /* 0x000e620008000800 */
[----:B------:R-:W0:Y:S01]  /*0040*/  S2R R3, SR_TID.Y ;  /* 0x0000000000037919 */ /* 0x000e220000002200 */
[----:B------:R-:W2:Y:S01]  /*0050*/  LDCU UR8, c[0x0][0x374] ;  /* 0x00006e80ff0877ac */ /* 0x000ea20008000800 */
[----:B------:R-:W3:Y:S04]  /*0060*/  S2R R5, SR_TID.Z ;  /* 0x0000000000057919 */ /* 0x000ee80000002300 */
[----:B------:R-:W2:Y:S01]  /*0070*/  S2UR UR9, SR_CTAID.Z ;  /* 0x00000000000979c3 */ /* 0x000ea20000002700 */
[----:B------:R-:W4:Y:S01]  /*0080*/  LDCU UR10, c[0x0][0x360] ;  /* 0x00006c00ff0a77ac */ /* 0x000f220008000800 */
[----:B------:R-:W4:Y:S06]  /*0090*/  LDCU UR5, c[0x0][0x364] ;  /* 0x00006c80ff0577ac */ /* 0x000f2c0008000800 */
[----:B------:R-:W1:Y:S01]  /*00a0*/  S2UR UR6, SR_CTAID.X ;  /* 0x00000000000679c3 */ /* 0x000e620000002500 */
[----:B------:R-:W5:Y:S07]  /*00b0*/  LDCU UR11, c[0x0][0x398] ;  /* 0x00007300ff0b77ac */ /* 0x000f6e0008000800 */
[----:B------:R-:W5:Y:S01]  /*00c0*/  LDC R7, c[0x0][0x368] ;  /* 0x0000da00ff077b82 */ /* 0x000f620000000800 */
[----:B----4-:R-:W-:-:S02]  /*00d0*/  UIMAD UR5, UR10, UR5, URZ ;  /* 0x000000050a0572a4 */ /* 0x010fc4000f8e02ff */
[----:B--2---:R-:W-:Y:S01]  /*00e0*/  UIMAD UR4, UR8, UR9, UR4 ;  /* 0x00000009080472a4 */ /* 0x004fe2000f8e0204 */
[----:B0-----:R-:W-:Y:S02]  /*00f0*/  IMAD R2, R3, UR10, R2 ;  /* 0x0000000a03027c24 */ /* 0x001fe4000f8e0202 */
[----:B------:R-:W-:Y:S02]  /*0100*/  IMAD.MOV.U32 R3, RZ, RZ, RZ ;  /* 0x000000ffff037224 */ /* 0x000fe400078e00ff */
[----:B---3--:R-:W-:Y:S01]  /*0110*/  IMAD R2, R5, UR5, R2 ;  /* 0x0000000505027c24 */ /* 0x008fe2000f8e0202 */
[----:B-1----:R-:W-:Y:S01]  /*0120*/  UIMAD UR4, UR4, UR7, UR6 ;  /* 0x00000007040472a4 */ /* 0x002fe2000f8e0206 */
[----:B-----5:R-:W-:-:S04]  /*0130*/  IMAD.U32 R5, RZ, RZ, UR11 ;  /* 0x0000000bff057e24 */ /* 0x020fc8000f8e00ff */
[----:B------:R-:W-:Y:S02]  /*0140*/  IMAD R9, R5, R5, RZ ;  /* 0x0000000505097224 */ /* 0x000fe400078e02ff */
[----:B------:R-:W-:-:S04]  /*0150*/  IMAD R7, R7, UR5, RZ ;  /* 0x0000000507077c24 */ /* 0x000fc8000f8e02ff */
[----:B------:R-:W-:-:S03]  /*0160*/  IMAD.WIDE.U32 R2, R7, UR4, R2 ;  /* 0x0000000407027c25 */ /* 0x000fc6000f8e0002 */
[----:B------:R-:W-:-:S04]  /*0170*/  ISETP.GE.U32.AND P0, PT, R2, R9, PT ;  /* 0x000000090200720c */ /* 0x000fc80003f06070 */
[----:B------:R-:W-:-:S13]  /*0180*/  ISETP.GE.U32.AND.EX P0, PT, R3, RZ, PT, P0 ;  /* 0x000000ff0300720c */ /* 0x000fda0003f06100 */
[----:B------:R-:W-:Y:S05]  /*0190*/  @P0 EXIT ;  /* 0x000000000000094d */ /* 0x000fea0003800000 */
[----:B------:R-:W-:Y:S01]  /*01a0*/  SHF.R.S32.HI R7, RZ, 0x1f, R5 ;  /* 0x0000001fff077819 */ /* 0x000fe20000011405 */
[----:B------:R-:W-:Y:S03]  /*01b0*/  BSSY.RECONVERGENT B0, `(.L_x_0) ;  /* 0x0000027000007945 */ /* 0x000fe60003800200 */
[----:B------:R-:W-:-:S04]  /*01c0*/  LOP3.LUT R0, R3, R7, RZ, 0xfc, !PT ;  /* 0x0000000703007212 */ /* 0x000fc800078efcff */
[----:B------:R-:W-:-:S13]  /*01d0*/  ISETP.NE.U32.AND P0, PT, R0, RZ, PT ;  /* 0x000000ff0000720c */ /* 0x000fda0003f05070 */
[----:B------:R-:W-:Y:S05]  /*01e0*/  @P0 BRA `(.L_x_1) ;  /* 0x00000000005c0947 */ /* 0x000fea0003800000 */
[----:B------:R-:W0:Y:S01]  /*01f0*/  I2F.U32.RP R0, R5 ;  /* 0x0000000500007306 */ /* 0x000e220000209000 */
[----:B------:R-:W-:Y:S01]  /*0200*/  ISETP.NE.U32.AND P2, PT, R5, RZ, PT ;  /* 0x000000ff0500720c */ /* 0x000fe20003f45070 */
[----:B------:R-:W-:-:S06]  /*0210*/  IMAD.MOV.U32 R10, RZ, RZ, RZ ;  /* 0x000000ffff0a7224 */ /* 0x000fcc00078e00ff */
[----:B0-----:R-:W0:Y:S02]  /*0220*/  MUFU.RCP R0, R0 ;  /* 0x0000000000007308 */ /* 0x001e240000001000 */
[----:B0-----:R-:W-:-:S06]  /*0230*/  VIADD R6, R0, 0xffffffe ;  /* 0x0ffffffe00067836 */ /* 0x001fcc0000000000 */
[----:B------:R0:W1:Y:S02]  /*0240*/  F2I.FTZ.U32.TRUNC.NTZ R7, R6 ;  /* 0x0000000600077305 */ /* 0x000064000021f000 */
[----:B0-----:R-:W-:Y:S02]  /*0250*/  HFMA2 R6, -RZ, RZ, 0, 0 ;  /* 0x00000000ff067431 */ /* 0x001fe400000001ff */
[----:B-1----:R-:W-:-:S04]  /*0260*/  IMAD.MOV R4, RZ, RZ, -R7 ;  /* 0x000000ffff047224 */ /* 0x002fc800078e0a07 */
[----:B------:R-:W-:-:S04]  /*0270*/  IMAD R9, R4, R5, RZ ;  /* 0x0000000504097224 */ /* 0x000fc800078e02ff */
[----:B------:R-:W-:-:S06]  /*0280*/  IMAD.HI.U32 R7, R7, R9, R6 ;  /* 0x0000000907077227 */ /* 0x000fcc00078e0006 */
[----:B------:R-:W-:-:S04]  /*0290*/  IMAD.HI.U32 R7, R7, R2, RZ ;  /* 0x0000000207077227 */ /* 0x000fc800078e00ff */
[----:B------:R-:W-:-:S04]  /*02a0*/  IMAD.MOV R4, RZ, RZ, -R7 ;  /* 0x000000ffff047224 */ /* 0x000fc800078e0a07 */
[----:B------:R-:W-:-:S05]  /*02b0*/  IMAD R4, R5, R4, R2 ;  /* 0x0000000405047224 */ /* 0x000fca00078e0202 */
[----:B------:R-:W-:-:S13]  /*02c0*/  ISETP.GE.U32.AND P0, PT, R4, R5, PT ;  /* 0x000000050400720c */ /* 0x000fda0003f06070 */
[----:B------:R-:W-:Y:S02]  /*02d0*/  @P0 IMAD.IADD R4, R4, 0x1, -R5 ;  /* 0x0000000104040824 */ /* 0x000fe400078e0a05 */
[----:B------:R-:W-:-:S03]  /*02e0*/  @P0 VIADD R7, R7, 0x1 ;  /* 0x0000000107070836 */ /* 0x000fc60000000000 */
[----:B------:R-:W-:-:S13]  /*02f0*/  ISETP.GE.U32.AND P1, PT, R4, R5, PT ;  /* 0x000000050400720c */ /* 0x000fda0003f26070 */
[----:B------:R-:W-:Y:S01]  /*0300*/  @P1 VIADD R7, R7, 0x1 ;  /* 0x0000000107071836 */ /* 0x000fe20000000000 */
[----:B------:R-:W-:-:S04]  /*0310*/  @!P2 LOP3.LUT R7, RZ, R5, RZ, 0x33, !PT ;  /* 0x00000005ff07a212 */ /* 0x000fc800078e33ff */
[----:B------:R-:W-:Y:S01]  /*0320*/  IADD3 R11, PT, PT, -R7, RZ, RZ ;  /* 0x000000ff070b7210 */ /* 0x000fe20007ffe1ff */
[----:B------:R-:W-:-:S04]  /*0330*/  IMAD.MOV.U32 R0, RZ, RZ, R7 ;  /* 0x000000ffff007224 */ /* 0x000fc800078e0007 */
[----:B------:R-:W-:Y:S01]  /*0340*/  IMAD R11, R5, R11, R2 ;  /* 0x0000000b050b7224 */ /* 0x000fe200078e0202 */
[----:B------:R-:W-:Y:S06]  /*0350*/  BRA `(.L_x_2) ;  /* 0x0000000000307947 */ /* 0x000fec0003800000 */
.L_x_1:
[----:B------:R-:W-:-:S07]  /*0360*/  MOV R0, 0x380 ;  /* 0x0000038000007802 */ /* 0x000fce0000000f00 */
[----:B------:R-:W-:Y:S05]  /*0370*/  CALL.REL.NOINC `($__internal_0_$__cuda_sm20_div_s64) ;  /* 0x00000000009c7944 */ /* 0x000fea0003c00000 */
[----:B------:R-:W0:Y:S01]  /*0380*/  LDCU UR4, c[0x0][0x398] ;  /* 0x00007300ff0477ac */ /* 0x000e220008000800 */
[----:B------:R-:W-:-:S05]  /*0390*/  IADD3 R4, P0, PT, RZ, -R6, RZ ;  /* 0x80000006ff047210 */ /* 0x000fca0007f1e0ff */
[----:B------:R-:W-:Y:S02]  /*03a0*/  IMAD.X R0, RZ, RZ, ~R8, P0 ;  /* 0x000000ffff007224 */ /* 0x000fe400000e0e08 */
[----:B0-----:R-:W-:-:S04]  /*03b0*/  IMAD.U32 R5, RZ, RZ, UR4 ;  /* 0x00000004ff057e24 */ /* 0x001fc8000f8e00ff */
[-C--:B------:R-:W-:Y:S02]  /*03c0*/  IMAD R0, R0, R5.reuse, RZ ;  /* 0x0000000500007224 */ /* 0x080fe400078e02ff */
[----:B------:R-:W-:-:S04]  /*03d0*/  IMAD.WIDE.U32 R8, R4, R5, R2 ;  /* 0x0000000504087225 */ /* 0x000fc800078e0002 */
[----:B------:R-:W-:Y:S01]  /*03e0*/  IMAD R7, R7, R4, R0 ;  /* 0x0000000407077224 */ /* 0x000fe200078e0200 */
[----:B------:R-:W-:Y:S01]  /*03f0*/  MOV R0, R6 ;  /* 0x0000000600007202 */ /* 0x000fe20000000f00 */
[----:B------:R-:W-:Y:S02]  /*0400*/  IMAD.MOV.U32 R11, RZ, RZ, R8 ;  /* 0x000000ffff0b7224 */ /* 0x000fe400078e0008 */
[----:B------:R-:W-:-:S07]  /*0410*/  IMAD.IADD R10, R9, 0x1, R7 ;  /* 0x00000001090a7824 */ /* 0x000fce00078e0207 */
.L_x_2:
[----:B------:R-:W-:Y:S05]  /*0420*/  BSYNC.RECONVERGENT B0 ;  /* 0x0000000000007941 */ /* 0x000fea0003800200 */
.L_x_0:
[----:B------:R-:W-:Y:S01]  /*0430*/  ISETP.NE.AND P0, PT, R0, R11, PT ;  /* 0x0000000b0000720c */ /* 0x000fe20003f05270 */
[----:B------:R-:W0:-:S12]  /*0440*/  LDCU.64 UR4, c[0x0][0x358] ;  /* 0x00006b00ff0477ac */ /* 0x000e180008000a00 */
[----:B------:R-:W1:Y:S02]  /*0450*/  @!P0 LDC.64 R6, c[0x0][0x390] ;  /* 0x0000e400ff068b82 */ /* 0x000e640000000a00 */
[----:B-1----:R-:W-:-:S04]  /*0460*/  @!P0 LEA R6, P1, R2, R6, 0x2 ;  /* 0x0000000602068211 */ /* 0x002fc800078210ff */
[----:B------:R-:W-:-:S05]  /*0470*/  @!P0 LEA.HI.X R7, R2, R7, R3, 0x2, P1 ;  /* 0x0000000702078211 */ /* 0x000fca00008f1403 */
[----:B0-----:R0:W-:Y:S01]  /*0480*/  @!P0 STG.E desc[UR4][R6.64], RZ ;  /* 0x000000ff06008986 */ /* 0x0011e2000c101904 */
[----:B------:R-:W-:Y:S05]  /*0490*/  @!P0 EXIT ;  /* 0x000000000000894d */ /* 0x000fea0003800000 */
[----:B------:R-:W1:Y:S01]  /*04a0*/  LDCU.128 UR8, c[0x0][0x380] ;  /* 0x00007000ff0877ac */ /* 0x000e620008000c00 */
[----:B0-----:R-:W-:Y:S01]  /*04b0*/  SHF.R.S64 R6, RZ, 0x1e, R0 ;  /* 0x0000001eff067819 */ /* 0x001fe20000001000 */
[----:B------:R-:W-:Y:S01]  /*04c0*/  IMAD.SHL.U32 R4, R2, 0x4, RZ ;  /* 0x0000000402047824 */ /* 0x000fe200078e00ff */
[----:B------:R-:W0:Y:S01]  /*04d0*/  LDCU.64 UR6, c[0x0][0x390] ;  /* 0x00007200ff0677ac */ /* 0x000e220008000a00 */
[C---:B-1----:R-:W-:Y:S02]  /*04e0*/  LEA R8, P1, R11.reuse, UR10, 0x2 ;  /* 0x0000000a0b087c11 */ /* 0x042fe4000f8210ff */
[----:B------:R-:W-:Y:S02]  /*04f0*/  IADD3 R6, P0, PT, R6, UR10, RZ ;  /* 0x0000000a06067c10 */ /* 0x000fe4000ff1e0ff */
[----:B------:R-:W-:Y:S02]  /*0500*/  LEA.HI.X R9, R11, UR11, R10, 0x2, P1 ;  /* 0x0000000b0b097c11 */ /* 0x000fe400088f140a */
[----:B------:R-:W-:-:S02]  /*0510*/  LEA.HI.X.SX32 R7, R0, UR11, 0x2, P0 ;  /* 0x0000000b00077c11 */ /* 0x000fc400080f16ff */
[----:B------:R-:W-:Y:S02]  /*0520*/  SHF.L.U64.HI R11, R2, 0x2, R3 ;  /* 0x00000002020b7819 */ /* 0x000fe40000010203 */
[----:B------:R-:W-:Y:S01]  /*0530*/  IADD3 R2, P0, PT, R4, UR8, RZ ;  /* 0x0000000804027c10 */ /* 0x000fe2000ff1e0ff */
[----:B------:R-:W2:Y:S03]  /*0540*/  LDG.E R6, desc[UR4][R6.64] ;  /* 0x0000000406067981 */ /* 0x000ea6000c1e1900 */
[----:B------:R-:W-:Y:S01]  /*0550*/  IADD3.X R3, PT, PT, R11, UR9, RZ, P0, !PT ;  /* 0x000000090b037c10 */ /* 0x000fe200087fe4ff */
[----:B------:R-:W2:Y:S05]  /*0560*/  LDG.E R9, desc[UR4][R8.64] ;  /* 0x0000000408097981 */ /* 0x000eaa000c1e1900 */
[----:B------:R-:W3:Y:S01]  /*0570*/  LDG.E R3, desc[UR4][R2.64] ;  /* 0x0000000402037981 */ /* 0x000ee2000c1e1900 */
[----:B------:R-:W-:-:S02]  /*0580*/  IADD3 R0, PT, PT, R5, -0x2, RZ ;  /* 0xfffffffe05007810 */ /* 0x000fc40007ffe0ff */
[----:B0-----:R-:W-:-:S04]  /*0590*/  IADD3 R4, P0, PT, R4, UR6, RZ ;  /* 0x0000000604047c10 */ /* 0x001fc8000ff1e0ff */
[----:B------:R-:W-:Y:S01]  /*05a0*/  IADD3.X R5, PT, PT, R11, UR7, RZ, P0, !PT ;  /* 0x000000070b057c10 */ /* 0x000fe200087fe4ff */
[----:B--2---:R-:W-:-:S04]  /*05b0*/  IMAD.IADD R10, R6, 0x1, R9 ;  /* 0x00000001060a7824 */ /* 0x004fc800078e0209 */
[----:B---3--:R-:W-:-:S05]  /*05c0*/  IMAD R11, R0, R3, -R10 ;  /* 0x00000003000b7224 */ /* 0x008fca00078e0a0a */
[----:B------:R-:W-:Y:S01]  /*05d0*/  STG.E desc[UR4][R4.64], R11 ;  /* 0x0000000b04007986 */ /* 0x000fe2000c101904 */
[----:B------:R-:W-:Y:S05]  /*05e0*/  EXIT ;  /* 0x000000000000794d */ /* 0x000fea0003800000 */
        .weak           $__internal_0_$__cuda_sm20_div_s64
        .type           $__internal_0_$__cuda_sm20_div_s64,@function
        .size           $__internal_0_$__cuda_sm20_div_s64,(.L_x_10 - $__internal_0_$__cuda_sm20_div_s64)
$__internal_0_$__cuda_sm20_div_s64:
[----:B------:R-:W0:Y:S01]  /*05f0*/  LDC R6, c[0x0][0x398] ;  /* 0x0000e600ff067b82 */ /* 0x000e220000000800 */
[----:B------:R-:W-:Y:S02]  /*0600*/  ISETP.GE.AND P0, PT, R7, RZ, PT ;  /* 0x000000ff0700720c */ /* 0x000fe40003f06270 */
[----:B------:R-:W-:Y:S02]  /*0610*/  ISETP.GE.AND P3, PT, R3, RZ, PT ;  /* 0x000000ff0300720c */ /* 0x000fe40003f66270 */
[----:B0-----:R-:W-:-:S04]  /*0620*/  IADD3 R5, P1, PT, RZ, -R6, RZ ;  /* 0x80000006ff057210 */ /* 0x001fc80007f3e0ff */
[----:B------:R-:W-:Y:S01]  /*0630*/  SEL R4, R5, R6, !P0 ;  /* 0x0000000605047207 */ /* 0x000fe20004000000 */
[----:B------:R-:W-:-:S05]  /*0640*/  IMAD.X R8, RZ, RZ, ~R7, P1 ;  /* 0x000000ffff087224 */ /* 0x000fca00008e0e07 */
[----:B------:R-:W-:-:S04]  /*0650*/  SEL R5, R8, R7, !P0 ;  /* 0x0000000708057207 */ /* 0x000fc80004000000 */
[----:B------:R-:W0:Y:S08]  /*0660*/  I2F.U64.RP R12, R4 ;  /* 0x00000004000c7312 */ /* 0x000e300000309000 */
[----:B0-----:R-:W0:Y:S02]  /*0670*/  MUFU.RCP R12, R12 ;  /* 0x0000000c000c7308 */ /* 0x001e240000001000 */
[----:B0-----:R-:W-:-:S06]  /*0680*/  VIADD R8, R12, 0x1ffffffe ;  /* 0x1ffffffe0c087836 */ /* 0x001fcc0000000000 */
[----:B------:R-:W0:Y:S02]  /*0690*/  F2I.U64.TRUNC R8, R8 ;  /* 0x0000000800087311 */ /* 0x000e24000020d800 */
[----:B0-----:R-:W-:-:S04]  /*06a0*/  IMAD.WIDE.U32 R10, R8, R4, RZ ;  /* 0x00000004080a7225 */ /* 0x001fc800078e00ff */
[----:B------:R-:W-:Y:S01]  /*06b0*/  IMAD R11, R8, R5, R11 ;  /* 0x00000005080b7224 */ /* 0x000fe200078e020b */
[----:B------:R-:W-:-:S03]  /*06c0*/  IADD3 R13, P0, PT, RZ, -R10, RZ ;  /* 0x8000000aff0d7210 */ /* 0x000fc60007f1e0ff */
[----:B------:R-:W-:Y:S02]  /*06d0*/  IMAD R11, R9, R4, R11 ;  /* 0x00000004090b7224 */ /* 0x000fe400078e020b */
[----:B------:R-:W-:-:S04]  /*06e0*/  IMAD.HI.U32 R10, R8, R13, RZ ;  /* 0x0000000d080a7227 */ /* 0x000fc800078e00ff */
[----:B------:R-:W-:Y:S01]  /*06f0*/  IMAD.X R15, RZ, RZ, ~R11, P0 ;  /* 0x000000ffff0f7224 */ /* 0x000fe200000e0e0b */
[----:B------:R-:W-:-:S03]  /*0700*/  MOV R11, R8 ;  /* 0x00000008000b7202 */ /* 0x000fc60000000f00 */
[-C--:B------:R-:W-:Y:S02]  /*0710*/  IMAD R17, R9, R15.reuse, RZ ;  /* 0x0000000f09117224 */ /* 0x080fe400078e02ff */
[----:B------:R-:W-:-:S04]  /*0720*/  IMAD.WIDE.U32 R10, P0, R8, R15, R10 ;  /* 0x0000000f080a7225 */ /* 0x000fc8000780000a */
[----:B------:R-:W-:-:S04]  /*0730*/  IMAD.HI.U32 R15, R9, R15, RZ ;  /* 0x0000000f090f7227 */ /* 0x000fc800078e00ff */
[----:B------:R-:W-:-:S05]  /*0740*/  IMAD.HI.U32 R10, P1, R9, R13, R10 ;  /* 0x0000000d090a7227 */ /* 0x000fca000782000a */
[----:B------:R-:W-:Y:S01]  /*0750*/  IADD3 R11, P2, PT, R17, R10, RZ ;  /* 0x0000000a110b7210 */ /* 0x000fe20007f5e0ff */
[----:B------:R-:W-:Y:S01]  /*0760*/  IMAD.X R10, R15, 0x1, R9, P0 ;  /* 0x000000010f0a7824 */ /* 0x000fe200000e0609 */
[----:B------:R-:W-:-:S03]  /*0770*/  IADD3 R15, P4, PT, RZ, -R2, RZ ;  /* 0x80000002ff0f7210 */ /* 0x000fc60007f9e0ff */
[----:B------:R-:W-:Y:S01]  /*0780*/  IMAD.WIDE.U32 R8, R11, R4, RZ ;  /* 0x000000040b087225 */ /* 0x000fe200078e00ff */
[----:B------:R-:W-:-:S03]  /*0790*/  IADD3.X R13, PT, PT, RZ, RZ, R10, P2, P1 ;  /* 0x000000ffff0d7210 */ /* 0x000fc600017e240a */
[----:B------:R-:W-:Y:S01]  /*07a0*/  IMAD R9, R11, R5, R9 ;  /* 0x000000050b097224 */ /* 0x000fe200078e0209 */
[----:B------:R-:W-:Y:S02]  /*07b0*/  IADD3 R17, P0, PT, RZ, -R8, RZ ;  /* 0x80000008ff117210 */ /* 0x000fe40007f1e0ff */
[----:B------:R-:W-:Y:S01]  /*07c0*/  SEL R8, R15, R2, !P3 ;  /* 0x000000020f087207 */ /* 0x000fe20005800000 */
[----:B------:R-:W-:Y:S02]  /*07d0*/  IMAD R9, R13, R4, R9 ;  /* 0x000000040d097224 */ /* 0x000fe400078e0209 */
[----:B------:R-:W-:-:S04]  /*07e0*/  IMAD.HI.U32 R10, R11, R17, RZ ;  /* 0x000000110b0a7227 */ /* 0x000fc800078e00ff */
[----:B------:R-:W-:-:S04]  /*07f0*/  IMAD.X R12, RZ, RZ, ~R9, P0 ;  /* 0x000000ffff0c7224 */ /* 0x000fc800000e0e09 */
[----:B------:R-:W-:-:S04]  /*0800*/  IMAD.WIDE.U32 R10, P0, R11, R12, R10 ;  /* 0x0000000c0b0a7225 */ /* 0x000fc8000780000a */
[----:B------:R-:W-:-:S04]  /*0810*/  IMAD.HI.U32 R9, P1, R13, R17, R10 ;  /* 0x000000110d097227 */ /* 0x000fc8000782000a */
[CC--:B------:R-:W-:Y:S02]  /*0820*/  IMAD R10, R13.reuse, R12.reuse, RZ ;  /* 0x0000000c0d0a7224 */ /* 0x0c0fe400078e02ff */
[----:B------:R-:W-:-:S03]  /*0830*/  IMAD.HI.U32 R12, R13, R12, RZ ;  /* 0x0000000c0d0c7227 */ /* 0x000fc600078e00ff */
[----:B------:R-:W-:Y:S01]  /*0840*/  IADD3 R9, P2, PT, R10, R9, RZ ;  /* 0x000000090a097210 */ /* 0x000fe20007f5e0ff */
[----:B------:R-:W-:Y:S01]  /*0850*/  IMAD.X R11, RZ, RZ, ~R3, P4 ;  /* 0x000000ffff0b7224 */ /* 0x000fe200020e0e03 */
[----:B------:R-:W-:-:S03]  /*0860*/  IADD3.X R13, PT, PT, R12, R13, RZ, P0, !PT ;  /* 0x0000000d0c0d7210 */ /* 0x000fc600007fe4ff */
[----:B------:R-:W-:Y:S01]  /*0870*/  IMAD.HI.U32 R10, R9, R8, RZ ;  /* 0x00000008090a7227 */ /* 0x000fe200078e00ff */
[----:B------:R-:W-:Y:S02]  /*0880*/  SEL R12, R11, R3, !P3 ;  /* 0x000000030b0c7207 */ /* 0x000fe40005800000 */
[----:B------:R-:W-:Y:S01]  /*0890*/  IADD3.X R13, PT, PT, RZ, RZ, R13, P2, P1 ;  /* 0x000000ffff0d7210 */ /* 0x000fe200017e240d */
[----:B------:R-:W-:Y:S02]  /*08a0*/  IMAD.MOV.U32 R11, RZ, RZ, RZ ;  /* 0x000000ffff0b7224 */ /* 0x000fe400078e00ff */
[----:B------:R-:W-:-:S04]  /*08b0*/  IMAD.WIDE.U32 R10, R9, R12, R10 ;  /* 0x0000000c090a7225 */ /* 0x000fc800078e000a */
[C---:B------:R-:W-:Y:S02]  /*08c0*/  IMAD R15, R13.reuse, R12, RZ ;  /* 0x0000000c0d0f7224 */ /* 0x040fe400078e02ff */
[----:B------:R-:W-:-:S04]  /*08d0*/  IMAD.HI.U32 R10, P0, R13, R8, R10 ;  /* 0x000000080d0a7227 */ /* 0x000fc8000780000a */
[----:B------:R-:W-:Y:S01]  /*08e0*/  IMAD.HI.U32 R9, R13, R12, RZ ;  /* 0x0000000c0d097227 */ /* 0x000fe200078e00ff */
[----:B------:R-:W-:-:S03]  /*08f0*/  IADD3 R13, P1, PT, R15, R10, RZ ;  /* 0x0000000a0f0d7210 */ /* 0x000fc60007f3e0ff */
[----:B------:R-:W-:Y:S02]  /*0900*/  IMAD.X R9, RZ, RZ, R9, P0 ;  /* 0x000000ffff097224 */ /* 0x000fe400000e0609 */
[----:B------:R-:W-:-:S04]  /*0910*/  IMAD.WIDE.U32 R10, R13, R4, RZ ;  /* 0x000000040d0a7225 */ /* 0x000fc800078e00ff */
[----:B------:R-:W-:Y:S01]  /*0920*/  IMAD.X R9, RZ, RZ, R9, P1 ;  /* 0x000000ffff097224 */ /* 0x000fe200008e0609 */
[----:B------:R-:W-:Y:S01]  /*0930*/  IADD3 R17, P1, PT, -R10, R8, RZ ;  /* 0x000000080a117210 */ /* 0x000fe20007f3e1ff */
[C---:B------:R-:W-:Y:S01]  /*0940*/  IMAD R11, R13.reuse, R5, R11 ;  /* 0x000000050d0b7224 */ /* 0x040fe200078e020b */
[----:B------:R-:W-:Y:S02]  /*0950*/  IADD3 R8, P2, PT, R13, 0x1, RZ ;  /* 0x000000010d087810 */ /* 0x000fe40007f5e0ff */
[-C--:B------:R-:W-:Y:S01]  /*0960*/  ISETP.GE.U32.AND P0, PT, R17, R4.reuse, PT ;  /* 0x000000041100720c */ /* 0x080fe20003f06070 */
[----:B------:R-:W-:Y:S02]  /*0970*/  IMAD R11, R9, R4, R11 ;  /* 0x00000004090b7224 */ /* 0x000fe400078e020b */
[----:B------:R-:W-:-:S03]  /*0980*/  IMAD.X R10, RZ, RZ, R9, P2 ;  /* 0x000000ffff0a7224 */ /* 0x000fc600010e0609 */
[----:B------:R-:W-:Y:S02]  /*0990*/  IADD3.X R19, PT, PT, ~R11, R12, RZ, P1, !PT ;  /* 0x0000000c0b137210 */ /* 0x000fe40000ffe5ff */
[----:B------:R-:W-:Y:S02]  /*09a0*/  IADD3 R11, P1, PT, R17, -R4, RZ ;  /* 0x80000004110b7210 */ /* 0x000fe40007f3e0ff */
[----:B------:R-:W-:-:S03]  /*09b0*/  ISETP.GE.U32.AND.EX P0, PT, R19, R5, PT, P0 ;  /* 0x000000051300720c */ /* 0x000fc60003f06100 */
[----:B------:R-:W-:Y:S01]  /*09c0*/  IMAD.X R15, R19, 0x1, ~R5, P1 ;  /* 0x00000001130f7824 */ /* 0x000fe200008e0e05 */
[----:B------:R-:W-:Y:S02]  /*09d0*/  SEL R11, R11, R17, P0 ;  /* 0x000000110b0b7207 */ /* 0x000fe40000000000 */
[----:B------:R-:W-:Y:S02]  /*09e0*/  SEL R13, R8, R13, P0 ;  /* 0x0000000d080d7207 */ /* 0x000fe40000000000 */
[----:B------:R-:W-:Y:S02]  /*09f0*/  SEL R15, R15, R19, P0 ;  /* 0x000000130f0f7207 */ /* 0x000fe40000000000 */
[----:B------:R-:W-:Y:S02]  /*0a00*/  ISETP.GE.U32.AND P1, PT, R11, R4, PT ;  /* 0x000000040b00720c */ /* 0x000fe40003f26070 */
[----:B------:R-:W-:Y:S02]  /*0a10*/  SEL R9, R10, R9, P0 ;  /* 0x000000090a097207 */ /* 0x000fe40000000000 */
[----:B------:R-:W-:-:S02]  /*0a20*/  IADD3 R4, P2, PT, R13, 0x1, RZ ;  /* 0x000000010d047810 */ /* 0x000fc40007f5e0ff */
[----:B------:R-:W-:Y:S02]  /*0a30*/  ISETP.GE.U32.AND.EX P0, PT, R15, R5, PT, P1 ;  /* 0x000000050f00720c */ /* 0x000fe40003f06110 */
[----:B------:R-:W-:Y:S01]  /*0a40*/  LOP3.LUT R10, R7, R3, RZ, 0x3c, !PT ;  /* 0x00000003070a7212 */ /* 0x000fe200078e3cff */
[----:B------:R-:W-:Y:S01]  /*0a50*/  IMAD.X R8, RZ, RZ, R9, P2 ;  /* 0x000000ffff087224 */ /* 0x000fe200010e0609 */
[----:B------:R-:W-:Y:S02]  /*0a60*/  SEL R4, R4, R13, P0 ;  /* 0x0000000d04047207 */ /* 0x000fe40000000000 */
[----:B------:R-:W-:Y:S02]  /*0a70*/  ISETP.GE.AND P1, PT, R10, RZ, PT ;  /* 0x000000ff0a00720c */ /* 0x000fe40003f26270 */
[----:B------:R-:W-:Y:S02]  /*0a80*/  SEL R8, R8, R9, P0 ;  /* 0x0000000908087207 */ /* 0x000fe40000000000 */
[----:B------:R-:W-:-:S02]  /*0a90*/  IADD3 R5, P2, PT, RZ, -R4, RZ ;  /* 0x80000004ff057210 */ /* 0x000fc40007f5e0ff */
[----:B------:R-:W-:Y:S02]  /*0aa0*/  ISETP.NE.U32.AND P0, PT, R6, RZ, PT ;  /* 0x000000ff0600720c */ /* 0x000fe40003f05070 */
[----:B------:R-:W-:Y:S02]  /*0ab0*/  IADD3.X R9, PT, PT, RZ, ~R8, RZ, P2, !PT ;  /* 0x80000008ff097210 */ /* 0x000fe400017fe4ff */
[----:B------:R-:W-:Y:S01]  /*0ac0*/  SEL R6, R5, R4, !P1 ;  /* 0x0000000405067207 */ /* 0x000fe20004800000 */
[----:B------:R-:W-:Y:S01]  /*0ad0*/  IMAD.MOV.U32 R4, RZ, RZ, R0 ;  /* 0x000000ffff047224 */ /* 0x000fe200078e0000 */
[----:B------:R-:W-:Y:S01]  /*0ae0*/  ISETP.NE.AND.EX P0, PT, R7, RZ, PT, P0 ;  /* 0x000000ff0700720c */ /* 0x000fe20003f05300 */
[----:B------:R-:W-:Y:S01]  /*0af0*/  IMAD.MOV.U32 R5, RZ, RZ, 0x0 ;  /* 0x00000000ff057424 */ /* 0x000fe200078e00ff */
[----:B------:R-:W-:Y:S02]  /*0b00*/  SEL R8, R9, R8, !P1 ;  /* 0x0000000809087207 */ /* 0x000fe40004800000 */
[----:B------:R-:W-:-:S02]  /*0b10*/  SEL R6, R6, 0xffffffff, P0 ;  /* 0xffffffff06067807 */ /* 0x000fc40000000000 */
[----:B------:R-:W-:Y:S01]  /*0b20*/  SEL R8, R8, 0xffffffff, P0 ;  /* 0xffffffff08087807 */ /* 0x000fe20000000000 */
[----:B------:R-:W-:Y:S06]  /*0b30*/  RET.REL.NODEC R4 `(_Z21neighborJoiningMatrixPiS_S_i) ;  /* 0xfffffff404307950 */ /* 0x000fec0003c3ffff */
.L_x_3:
[----:B------:R-:W-:-:S00]  /*0b40*/  BRA `(.L_x_3) ;  /* 0xfffffffc00fc7947 */ /* 0x000fc0000383ffff */
[----:B------:R-:W-:-:S00]  /*0b50*/  NOP ;  /* 0x0000000000007918 */ /* 0x000fc00000000000 */
        /* <DEDUP_REMOVED lines=10> */
.L_x_10:


//--------------------- .text._Z6rowsumPiS_i      --------------------------
	.section	.text._Z6rowsumPiS_i,"ax",@progbits
	.align	128
        .global         _Z6rowsumPiS_i
        .type           _Z6rowsumPiS_i,@function
        .size           _Z6rowsumPiS_i,(.L_x_12 - _Z6rowsumPiS_i)
        .other          _Z6rowsumPiS_i,@"STO_CUDA_ENTRY STV_DEFAULT"
_Z6rowsumPiS_i:
.text._Z6rowsumPiS_i:
        /* <DEDUP_REMOVED lines=10> */
[----:B------:R-:W1:Y:S08]  /*00a0*/  S2UR UR6, SR_CTAID.X ;  /* 0x00000000000679c3 */ /* 0x000e700000002500 */
[----:B------:R-:W5:Y:S01]  /*00b0*/  LDC R4, c[0x0][0x368] ;  /* 0x0000da00ff047b82 */ /* 0x000f620000000800 */
[----:B----4-:R-:W-:-:S07]  /*00c0*/  UIMAD UR5, UR10, UR5, URZ ;  /* 0x000000050a0572a4 */ /* 0x010fce000f8e02ff */
[----:B------:R-:W4:Y:S01]  /*00d0*/  LDC R0, c[0x0][0x390] ;  /* 0x0000e400ff007b82 */ /* 0x000f220000000800 */
[----:B--2---:R-:W-:Y:S01]  /*00e0*/  UIMAD UR4, UR8, UR9, UR4 ;  /* 0x00000009080472a4 */ /* 0x004fe2000f8e0204 */
[----:B0-----:R-:W-:Y:S02]  /*00f0*/  IMAD R2, R3, UR10, R2 ;  /* 0x0000000a03027c24 */ /* 0x001fe4000f8e0202 */
[----:B------:R-:W-:Y:S02]  /*0100*/  IMAD.MOV.U32 R3, RZ, RZ, RZ ;  /* 0x000000ffff037224 */ /* 0x000fe400078e00ff */
[----:B---3--:R-:W-:Y:S01]  /*0110*/  IMAD R2, R5, UR5, R2 ;  /* 0x0000000505027c24 */ /* 0x008fe2000f8e0202 */
[----:B-1----:R-:W-:Y:S01]  /*0120*/  UIMAD UR4, UR4, UR7, UR6 ;  /* 0x00000007040472a4 */ /* 0x002fe2000f8e0206 */
[----:B-----5:R-:W-:-:S05]  /*0130*/  IMAD R5, R4, UR5, RZ ;  /* 0x0000000504057c24 */ /* 0x020fca000f8e02ff */
[----:B------:R-:W-:Y:S01]  /*0140*/  IMAD.WIDE.U32 R4, R5, UR4, R2 ;  /* 0x0000000405047c25 */ /* 0x000fe2000f8e0002 */
[----:B----4-:R-:W-:Y:S02]  /*0150*/  SHF.R.S32.HI R7, RZ, 0x1f, R0 ;  /* 0x0000001fff077819 */ /* 0x010fe40000011400 */
[----:B------:R-:W-:-:S04]  /*0160*/  ISETP.GE.U32.AND P0, PT, R4, R0, PT ;  /* 0x000000000400720c */ /* 0x000fc80003f06070 */
[----:B------:R-:W-:-:S13]  /*0170*/  ISETP.GE.AND.EX P0, PT, R5, R7, PT, P0 ;  /* 0x000000070500720c */ /* 0x000fda0003f06300 */
[----:B------:R-:W-:Y:S05]  /*0180*/  @P0 EXIT ;  /* 0x000000000000094d */ /* 0x000fea0003800000 */
[----:B------:R-:W0:Y:S01]  /*0190*/  LDCU.64 UR6, c[0x0][0x388] ;  /* 0x00007100ff0677ac */ /* 0x000e220008000a00 */
[----:B------:R-:W-:Y:S01]  /*01a0*/  ISETP.GE.AND P0, PT, R0, 0x1, PT ;  /* 0x000000010000780c */ /* 0x000fe20003f06270 */
[----:B------:R-:W1:Y:S01]  /*01b0*/  LDCU.64 UR4, c[0x0][0x358] ;  /* 0x00006b00ff0477ac */ /* 0x000e620008000a00 */
[----:B0-----:R-:W-:-:S04]  /*01c0*/  LEA R2, P1, R4, UR6, 0x2 ;  /* 0x0000000604027c11 */ /* 0x001fc8000f8210ff */
[----:B------:R-:W-:-:S05]  /*01d0*/  LEA.HI.X R3, R4, UR7, R5, 0x2, P1 ;  /* 0x0000000704037c11 */ /* 0x000fca00088f1405 */
[----:B-1----:R0:W-:Y:S02]  /*01e0*/  STG.E desc[UR4][R2.64], RZ ;  /* 0x000000ff02007986 */ /* 0x0021e4000c101904 */
[----:B------:R-:W-:Y:S05]  /*01f0*/  @!P0 EXIT ;  /* 0x000000000000894d */ /* 0x000fea0003800000 */
[C---:B------:R-:W-:Y:S01]  /*0200*/  ISETP.GE.U32.AND P1, PT, R0.reuse, 0x10, PT ;  /* 0x000000100000780c */ /* 0x040fe20003f26070 */
[-C--:B------:R-:W-:Y:S01]  /*0210*/  IMAD R5, R5, R0.reuse, RZ ;  /* 0x0000000005057224 */ /* 0x080fe200078e02ff */
[----:B------:R-:W-:Y:S01]  /*0220*/  LOP3.LUT R10, R0, 0xf, RZ, 0xc0, !PT ;  /* 0x0000000f000a7812 */ /* 0x000fe200078ec0ff */
[----:B------:R-:W-:Y:S02]  /*0230*/  IMAD.MOV.U32 R9, RZ, RZ, RZ ;  /* 0x000000ffff097224 */ /* 0x000fe400078e00ff */
[----:B------:R-:W-:Y:S01]  /*0240*/  IMAD R11, R4, R7, R5 ;  /* 0x00000007040b7224 */ /* 0x000fe200078e0205 */
[----:B------:R-:W-:Y:S01]  /*0250*/  ISETP.NE.AND P0, PT, R10, RZ, PT ;  /* 0x000000ff0a00720c */ /* 0x000fe20003f05270 */
[----:B------:R-:W-:-:S04]  /*0260*/  IMAD.WIDE.U32 R4, R4, R0, RZ ;  /* 0x0000000004047225 */ /* 0x000fc800078e00ff */
[----:B------:R-:W-:Y:S02]  /*0270*/  IMAD.IADD R11, R5, 0x1, R11 ;  /* 0x00000001050b7824 */ /* 0x000fe400078e020b */
[----:B------:R-:W-:Y:S06]  /*0280*/  @!P1 BRA `(.L_x_4) ;  /* 0x0000000000b89947 */ /* 0x000fec0003800000 */
[----:B------:R-:W1:Y:S01]  /*0290*/  LDCU.64 UR6, c[0x0][0x380] ;  /* 0x00007000ff0677ac */ /* 0x000e620008000a00 */
[----:B------:R-:W-:-:S05]  /*02a0*/  LOP3.LUT R9, R0, 0x7ffffff0, RZ, 0xc0, !PT ;  /* 0x7ffffff000097812 */ /* 0x000fca00078ec0ff */
[----:B------:R-:W-:Y:S01]  /*02b0*/  IMAD.MOV R8, RZ, RZ, -R9 ;  /* 0x000000ffff087224 */ /* 0x000fe200078e0a09 */
[----:B-1----:R-:W-:-:S04]  /*02c0*/  LEA R12, P1, R4, UR6, 0x2 ;  /* 0x00000006040c7c11 */ /* 0x002fc8000f8210ff */
[----:B------:R-:W-:Y:S02]  /*02d0*/  IADD3 R12, P2, PT, R12, 0x20, RZ ;  /* 0x000000200c0c7810 */ /* 0x000fe40007f5e0ff */
[----:B------:R-:W-:-:S05]  /*02e0*/  LEA.HI.X R21, R4, UR7, R11, 0x2, P1 ;  /* 0x0000000704157c11 */ /* 0x000fca00088f140b */
[----:B------:R-:W-:-:S07]  /*02f0*/  IMAD.X R21, RZ, RZ, R21, P2 ;  /* 0x000000ffff157224 */ /* 0x000fce00010e0615 */
.L_x_5:
[----:B------:R-:W-:Y:S02]  /*0300*/  IMAD.MOV.U32 R6, RZ, RZ, R12 ;  /* 0x000000ffff067224 */ /* 0x000fe400078e000c */
[----:B------:R-:W-:-:S05]  /*0310*/  IMAD.MOV.U32 R7, RZ, RZ, R21 ;  /* 0x000000ffff077224 */ /* 0x000fca00078e0015 */
[----:B---3--:R-:W2:Y:S04]  /*0320*/  LDG.E R13, desc[UR4][R6.64+-0x20] ;  /* 0xffffe004060d7981 */ /* 0x008ea8000c1e1900 */
[----:B--2---:R1:W-:Y:S04]  /*0330*/  REDG.E.ADD.STRONG.GPU desc[UR4][R2.64], R13 ;  /* 0x0000000d0200798e */ /* 0x0043e8000c12e104 */
[----:B------:R-:W2:Y:S04]  /*0340*/  LDG.E R15, desc[UR4][R6.64+-0x1c] ;  /* 0xffffe404060f7981 */ /* 0x000ea8000c1e1900 */
[----:B--2---:R2:W-:Y:S04]  /*0350*/  REDG.E.ADD.STRONG.GPU desc[UR4][R2.64], R15 ;  /* 0x0000000f0200798e */ /* 0x0045e8000c12e104 */
[----:B------:R-:W3:Y:S04]  /*0360*/  LDG.E R17, desc[UR4][R6.64+-0x18] ;  /* 0xffffe80406117981 */ /* 0x000ee8000c1e1900 */
[----:B---3--:R3:W-:Y:S04]  /*0370*/  REDG.E.ADD.STRONG.GPU desc[UR4][R2.64], R17 ;  /* 0x000000110200798e */ /* 0x0087e8000c12e104 */
[----:B------:R-:W4:Y:S04]  /*0380*/  LDG.E R19, desc[UR4][R6.64+-0x14] ;  /* 0xffffec0406137981 */ /* 0x000f28000c1e1900 */
[----:B----4-:R4:W-:Y:S04]  /*0390*/  REDG.E.ADD.STRONG.GPU desc[UR4][R2.64], R19 ;  /* 0x000000130200798e */ /* 0x0109e8000c12e104 */
[----:B------:R-:W5:Y:S04]  /*03a0*/  LDG.E R21, desc[UR4][R6.64+-0x10] ;  /* 0xfffff00406157981 */ /* 0x000f68000c1e1900 */
[----:B-----5:R5:W-:Y:S04]  /*03b0*/  REDG.E.ADD.STRONG.GPU desc[UR4][R2.64], R21 ;  /* 0x000000150200798e */ /* 0x020be8000c12e104 */
[----:B------:R-:W2:Y:S04]  /*03c0*/  LDG.E R23, desc[UR4][R6.64+-0xc] ;  /* 0xfffff40406177981 */ /* 0x000ea8000c1e1900 */
[----:B--2---:R2:W-:Y:S04]  /*03d0*/  REDG.E.ADD.STRONG.GPU desc[UR4][R2.64], R23 ;  /* 0x000000170200798e */ /* 0x0045e8000c12e104 */
[----:B-1----:R-:W3:Y:S04]  /*03e0*/  LDG.E R13, desc[UR4][R6.64+-0x8] ;  /* 0xfffff804060d7981 */ /* 0x002ee8000c1e1900 */
[----:B---3--:R1:W-:Y:S04]  /*03f0*/  REDG.E.ADD.STRONG.GPU desc[UR4][R2.64], R13 ;  /* 0x0000000d0200798e */ /* 0x0083e8000c12e104 */
        /* <DEDUP_REMOVED lines=8> */
[----:B------:R-:W3:Y:S04]  /*0480*/  LDG.E R23, desc[UR4][R6.64+0xc] ;  /* 0x00000c0406177981 */ /* 0x000ee8000c1e1900 */
[----:B---3--:R3:W-:Y:S04]  /*0490*/  REDG.E.ADD.STRONG.GPU desc[UR4][R2.64], R23 ;  /* 0x000000170200798e */ /* 0x0087e8000c12e104 */
[----:B-1----:R-:W4:Y:S04]  /*04a0*/  LDG.E R13, desc[UR4][R6.64+0x10] ;  /* 0x00001004060d7981 */ /* 0x002f28000c1e1900 */
[----:B----4-:R3:W-:Y:S04]  /*04b0*/  REDG.E.ADD.STRONG.GPU desc[UR4][R2.64], R13 ;  /* 0x0000000d0200798e */ /* 0x0107e8000c12e104 */
[----:B------:R-:W4:Y:S04]  /*04c0*/  LDG.E R15, desc[UR4][R6.64+0x14] ;  /* 0x00001404060f7981 */ /* 0x000f28000c1e1900 */
[----:B----4-:R3:W-:Y:S04]  /*04d0*/  REDG.E.ADD.STRONG.GPU desc[UR4][R2.64], R15 ;  /* 0x0000000f0200798e */ /* 0x0107e8000c12e104 */
[----:B------:R-:W4:Y:S01]  /*04e0*/  LDG.E R17, desc[UR4][R6.64+0x18] ;  /* 0x0000180406117981 */ /* 0x000f22000c1e1900 */
[----:B------:R-:W-:-:S05]  /*04f0*/  VIADD R8, R8, 0x10 ;  /* 0x0000001008087836 */ /* 0x000fca0000000000 */
[----:B------:R-:W-:Y:S01]  /*0500*/  ISETP.NE.AND P1, PT, R8, RZ, PT ;  /* 0x000000ff0800720c */ /* 0x000fe20003f25270 */
[----:B----4-:R3:W-:Y:S04]  /*0510*/  REDG.E.ADD.STRONG.GPU desc[UR4][R2.64], R17 ;  /* 0x000000110200798e */ /* 0x0107e8000c12e104 */
[----:B-----5:R-:W4:Y:S01]  /*0520*/  LDG.E R19, desc[UR4][R6.64+0x1c] ;  /* 0x00001c0406137981 */ /* 0x020f22000c1e1900 */
[----:B------:R-:W-:-:S05]  /*0530*/  IADD3 R12, P2, PT, R6, 0x40, RZ ;  /* 0x00000040060c7810 */ /* 0x000fca0007f5e0ff */
[----:B--2---:R-:W-:Y:S01]  /*0540*/  IMAD.X R21, RZ, RZ, R7, P2 ;  /* 0x000000ffff157224 */ /* 0x004fe200010e0607 */
[----:B----4-:R3:W-:Y:S01]  /*0550*/  REDG.E.ADD.STRONG.GPU desc[UR4][R2.64], R19 ;  /* 0x000000130200798e */ /* 0x0107e2000c12e104 */
[----:B------:R-:W-:Y:S06]  /*0560*/  @P1 BRA `(.L_x_5) ;  /* 0xfffffffc00641947 */ /* 0x000fec000383ffff */
.L_x_4:
[----:B------:R-:W-:Y:S05]  /*0570*/  @!P0 EXIT ;  /* 0x000000000000894d */ /* 0x000fea0003800000 */
[----:B------:R-:W-:Y:S02]  /*0580*/  ISETP.GE.U32.AND P1, PT, R10, 0x8, PT ;  /* 0x000000080a00780c */ /* 0x000fe40003f26070 */
[----:B------:R-:W-:-:S04]  /*0590*/  LOP3.LUT R12, R0, 0x7, RZ, 0xc0, !PT ;  /* 0x00000007000c7812 */ /* 0x000fc800078ec0ff */
[----:B------:R-:W-:-:S07]  /*05a0*/  ISETP.NE.AND P0, PT, R12, RZ, PT ;  /* 0x000000ff0c00720c */ /* 0x000fce0003f05270 */
[----:B------:R-:W-:Y:S06]  /*05b0*/  @!P1 BRA `(.L_x_6) ;  /* 0x0000000000589947 */ /* 0x000fec0003800000 */
[----:B------:R-:W1:Y:S01]  /*05c0*/  LDCU.64 UR6, c[0x0][0x380] ;  /* 0x00007000ff0677ac */ /* 0x000e620008000a00 */
[----:B------:R-:W-:-:S05]  /*05d0*/  IADD3 R7, P1, PT, R9, R4, RZ ;  /* 0x0000000409077210 */ /* 0x000fca0007f3e0ff */
[----:B------:R-:W-:Y:S01]  /*05e0*/  IMAD.X R8, RZ, RZ, R11, P1 ;  /* 0x000000ffff087224 */ /* 0x000fe200008e060b */
[----:B-1----:R-:W-:-:S04]  /*05f0*/  LEA R6, P1, R7, UR6, 0x2 ;  /* 0x0000000607067c11 */ /* 0x002fc8000f8210ff */
[----:B------:R-:W-:-:S05]  /*0600*/  LEA.HI.X R7, R7, UR7, R8, 0x2, P1 ;  /* 0x0000000707077c11 */ /* 0x000fca00088f1408 */
[----:B---3--:R-:W2:Y:S04]  /*0610*/  LDG.E R13, desc[UR4][R6.64] ;  /* 0x00000004060d7981 */ /* 0x008ea8000c1e1900 */
[----:B--2---:R1:W-:Y:S04]  /*0620*/  REDG.E.ADD.STRONG.GPU desc[UR4][R2.64], R13 ;  /* 0x0000000d0200798e */ /* 0x0043e8000c12e104 */
[----:B------:R-:W2:Y:S04]  /*0630*/  LDG.E R15, desc[UR4][R6.64+0x4] ;  /* 0x00000404060f7981 */ /* 0x000ea8000c1e1900 */
[----:B--2---:R2:W-:Y:S04]  /*0640*/  REDG.E.ADD.STRONG.GPU desc[UR4][R2.64], R15 ;  /* 0x0000000f0200798e */ /* 0x0045e8000c12e104 */
[----:B------:R-:W3:Y:S04]  /*0650*/  LDG.E R17, desc[UR4][R6.64+0x8] ;  /* 0x0000080406117981 */ /* 0x000ee8000c1e1900 */
[----:B---3--:R4:W-:Y:S04]  /*0660*/  REDG.E.ADD.STRONG.GPU desc[UR4][R2.64], R17 ;  /* 0x000000110200798e */ /* 0x0089e8000c12e104 */
[----:B------:R-:W3:Y:S04]  /*0670*/  LDG.E R19, desc[UR4][R6.64+0xc] ;  /* 0x00000c0406137981 */ /* 0x000ee8000c1e1900 */
[----:B---3--:R4:W-:Y:S04]  /*0680*/  REDG.E.ADD.STRONG.GPU desc[UR4][R2.64], R19 ;  /* 0x000000130200798e */ /* 0x0089e8000c12e104 */
[----:B------:R-:W3:Y:S04]  /*0690*/  LDG.E R21, desc[UR4][R6.64+0x10] ;  /* 0x0000100406157981 */ /* 0x000ee8000c1e1900 */
[----:B---3--:R4:W-:Y:S04]  /*06a0*/  REDG.E.ADD.STRONG.GPU desc[UR4][R2.64], R21 ;  /* 0x000000150200798e */ /* 0x0089e8000c12e104 */
[----:B------:R-:W3:Y:S04]  /*06b0*/  LDG.E R23, desc[UR4][R6.64+0x14] ;  /* 0x0000140406177981 */ /* 0x000ee8000c1e1900 */
[----:B---3--:R4:W-:Y:S04]  /*06c0*/  REDG.E.ADD.STRONG.GPU desc[UR4][R2.64], R23 ;  /* 0x000000170200798e */ /* 0x0089e8000c12e104 */
[----:B-1----:R-:W3:Y:S04]  /*06d0*/  LDG.E R13, desc[UR4][R6.64+0x18] ;  /* 0x00001804060d7981 */ /* 0x002ee8000c1e1900 */
[----:B---3--:R4:W-:Y:S04]  /*06e0*/  REDG.E.ADD.STRONG.GPU desc[UR4][R2.64], R13 ;  /* 0x0000000d0200798e */ /* 0x0089e8000c12e104 */
[----:B--2---:R-:W2:Y:S01]  /*06f0*/  LDG.E R15, desc[UR4][R6.64+0x1c] ;  /* 0x00001c04060f7981 */ /* 0x004ea2000c1e1900 */
[----:B------:R-:W-:-:S03]  /*0700*/  VIADD R9, R9, 0x8 ;  /* 0x0000000809097836 */ /* 0x000fc60000000000 */
[----:B--2---:R4:W-:Y:S04]  /*0710*/  REDG.E.ADD.STRONG.GPU desc[UR4][R2.64], R15 ;  /* 0x0000000f0200798e */ /* 0x0049e8000c12e104 */
.L_x_6:
        /* <DEDUP_REMOVED lines=10> */
[----:B---34-:R-:W2:Y:S04]  /*07c0*/  LDG.E R13, desc[UR4][R6.64] ;  /* 0x00000004060d7981 */ /* 0x018ea8000c1e1900 */
[----:B--2---:R1:W-:Y:S04]  /*07d0*/  REDG.E.ADD.STRONG.GPU desc[UR4][R2.64], R13 ;  /* 0x0000000d0200798e */ /* 0x0043e8000c12e104 */
[----:B------:R-:W2:Y:S04]  /*07e0*/  LDG.E R15, desc[UR4][R6.64+0x4] ;  /* 0x00000404060f7981 */ /* 0x000ea8000c1e1900 */
[----:B--2---:R1:W-:Y:S04]  /*07f0*/  REDG.E.ADD.STRONG.GPU desc[UR4][R2.64], R15 ;  /* 0x0000000f0200798e */ /* 0x0043e8000c12e104 */
[----:B------:R-:W2:Y:S04]  /*0800*/  LDG.E R17, desc[UR4][R6.64+0x8] ;  /* 0x0000080406117981 */ /* 0x000ea8000c1e1900 */
[----:B--2---:R1:W-:Y:S04]  /*0810*/  REDG.E.ADD.STRONG.GPU desc[UR4][R2.64], R17 ;  /* 0x000000110200798e */ /* 0x0043e8000c12e104 */
[----:B------:R-:W2:Y:S01]  /*0820*/  LDG.E R19, desc[UR4][R6.64+0xc] ;  /* 0x00000c0406137981 */ /* 0x000ea2000c1e1900 */
[----:B------:R-:W-:-:S03]  /*0830*/  VIADD R9, R9, 0x4 ;  /* 0x0000000409097836 */ /* 0x000fc60000000000 */
[----:B--2---:R1:W-:Y:S04]  /*0840*/  REDG.E.ADD.STRONG.GPU desc[UR4][R2.64], R19 ;  /* 0x000000130200798e */ /* 0x0043e8000c12e104 */
.L_x_7:
[----:B------:R-:W-:Y:S05]  /*0850*/  @!P0 EXIT ;  /* 0x000000000000894d */ /* 0x000fea0003800000 */
[----:B------:R-:W2:Y:S01]  /*0860*/  LDCU.64 UR6, c[0x0][0x380] ;  /* 0x00007000ff0677ac */ /* 0x000ea20008000a00 */
[----:B------:R-:W-:Y:S01]  /*0870*/  IADD3 R5, P0, PT, R9, R4, RZ ;  /* 0x0000000409057210 */ /* 0x000fe20007f1e0ff */
[----:B------:R-:W-:-:S04]  /*0880*/  IMAD.MOV R0, RZ, RZ, -R0 ;  /* 0x000000ffff007224 */ /* 0x000fc800078e0a00 */
[----:B------:R-:W-:Y:S01]  /*0890*/  IMAD.X R6, RZ, RZ, R11, P0 ;  /* 0x000000ffff067224 */ /* 0x000fe200000e060b */
[----:B--2---:R-:W-:-:S04]  /*08a0*/  LEA R4, P1, R5, UR6, 0x2 ;  /* 0x0000000605047c11 */ /* 0x004fc8000f8210ff */
[----:B------:R-:W-:-:S09]  /*08b0*/  LEA.HI.X R7, R5, UR7, R6, 0x2, P1 ;  /* 0x0000000705077c11 */ /* 0x000fd200088f1406 */
.L_x_8:
[----:B--2---:R-:W-:-:S06]  /*08c0*/  IMAD.MOV.U32 R5, RZ, RZ, R7 ;  /* 0x000000ffff057224 */ /* 0x004fcc00078e0007 */
[----:B------:R2:W5:Y:S01]  /*08d0*/  LDG.E R5, desc[UR4][R4.64] ;  /* 0x0000000404057981 */ /* 0x000562000c1e1900 */
[----:B------:R-:W-:-:S05]  /*08e0*/  VIADD R0, R0, 0x1 ;  /* 0x0000000100007836 */ /* 0x000fca0000000000 */
[----:B------:R-:W-:Y:S02]  /*08f0*/  ISETP.NE.AND P0, PT, R0, RZ, PT ;  /* 0x000000ff0000720c */ /* 0x000fe40003f05270 */
[----:B--2---:R-:W-:-:S05]  /*0900*/  IADD3 R4, P1, PT, R4, 0x4, RZ ;  /* 0x0000000404047810 */ /* 0x004fca0007f3e0ff */
[----:B------:R-:W-:Y:S01]  /*0910*/  IMAD.X R7, RZ, RZ, R7, P1 ;  /* 0x000000ffff077224 */ /* 0x000fe200008e0607 */
[----:B-----5:R2:W-:Y:S05]  /*0920*/  REDG.E.ADD.STRONG.GPU desc[UR4][R2.64], R5 ;  /* 0x000000050200798e */ /* 0x0205ea000c12e104 */
[----:B------:R-:W-:Y:S05]  /*0930*/  @P0 BRA `(.L_x_8) ;  /* 0xfffffffc00e00947 */ /* 0x000fea000383ffff */
[----:B------:R-:W-:Y:S05]  /*0940*/  EXIT ;  /* 0x000000000000794d */ /* 0x000fea0003800000 */
.L_x_9:
        /* <DEDUP_REMOVED lines=11> */
.L_x_12:


//--------------------- .nv.shared.reserved.0     --------------------------
	.section	.nv.shared.reserved.0,"aw",@nobits
	.weak		__nv_reservedSMEM_offset_0_alias
	.size		__nv_reservedSMEM_offset_0_alias, 0, 64
	.other		__nv_reservedSMEM_offset_0_alias,@"STO_CUDA_RESERVED_SHARED STV_DEFAULT"
__nv_reservedSMEM_offset_0_alias:
	.zero		0
	.zero		64


//--------------------- .nv.constant0._Z21neighborJoiningMatrixPiS_S_i --------------------------
	.section	.nv.constant0._Z21neighborJoiningMatrixPiS_S_i,"a",@progbits
	.sectionflags	@""
	.align	4
.nv.constant0._Z21neighborJoiningMatrixPiS_S_i:
	.zero		924


//--------------------- .nv.constant0._Z6rowsumPiS_i --------------------------
	.section	.nv.constant0._Z6rowsumPiS_i,"a",@progbits
	.sectionflags	@""
	.align	4
.nv.constant0._Z6rowsumPiS_i:
	.zero		916


//--------------------- SYMBOLS --------------------------

	.type		.nv.reservedSmem.offset0,@object
	.size		.nv.reservedSmem.offset0,0x4
